//
// Generated by NVIDIA NVVM Compiler
//
// Compiler Build ID: CL-36424714
// Cuda compilation tools, release 13.0, V13.0.88
// Based on NVVM 20.0.0
//

.version 9.0
.target sm_100
.address_size 64

	// .globl	_Z14hello_from_gpuv
.extern .func  (.param .b32 func_retval0) vprintf
(
	.param .b64 vprintf_param_0,
	.param .b64 vprintf_param_1
)
;
.global .align 1 .b8 $str[27] = {72, 101, 108, 108, 111, 32, 102, 114, 111, 109, 32, 71, 80, 85, 32, 116, 104, 114, 101, 97, 100, 32, 37, 100, 33, 10};

.visible .entry _Z14hello_from_gpuv()
{
	.local .align 8 .b8 	__local_depot0[8];
	.reg .b64 	%SP;
	.reg .b64 	%SPL;
	.reg .b32 	%r<7>;
	.reg .b64 	%rd<5>;

	mov.u64 	%SPL, __local_depot0;
	cvta.local.u64 	%SP, %SPL;
	add.u64 	%rd1, %SP, 0;
	add.u64 	%rd2, %SPL, 0;
	mov.u32 	%r1, %ctaid.x;
	mov.u32 	%r2, %ntid.x;
	mov.u32 	%r3, %tid.x;
	mad.lo.s32 	%r4, %r1, %r2, %r3;
	st.local.u32 	[%rd2], %r4;
	mov.u64 	%rd3, $str;
	cvta.global.u64 	%rd4, %rd3;
	{ // callseq 0, 0
	.param .b64 param0;
	st.param.b64 	[param0], %rd4;
	.param .b64 param1;
	st.param.b64 	[param1], %rd1;
	.param .b32 retval0;
	call.uni (retval0), 
	vprintf, 
	(
	param0, 
	param1
	);
	ld.param.b32 	%r5, [retval0];
	} // callseq 0
	ret;

}


// ===== COMPILED SASS (sm_100) =====

	.target	sm_100

	.elftype	@"ET_EXEC"


//--------------------- .note.nv.tkinfo           --------------------------
	.section	.note.nv.tkinfo,"",@"SHT_NOTE"
	.sectionflags	@"SHF_NOTE_NV_TKINFO"
	.tkinfo
        /*0018*/ 	.word	0x00000002
        /*0030*/ 	.string	""
        /*0030*/ 	.string	"ptxas"
        /*0030*/ 	.string	"Cuda compilation tools, release 13.0, V13.0.88"
        /*0030*/ 	.string	"Build cuda_13.0.r13.0/compiler.36424714_0"
        /*0030*/ 	.string	"-arch sm_100 -m 64 "



//--------------------- .note.nv.cuinfo           --------------------------
	.section	.note.nv.cuinfo,"",@"SHT_NOTE"
	.sectionflags	@"SHF_NOTE_NV_CUINFO"
        /*0018*/ 	.short	0x0002
        /*001a*/ 	.short	0x0064
        /*001c*/ 	.short	0x0082
	.zero		2


//--------------------- .nv.info                  --------------------------
	.section	.nv.info,"",@"SHT_CUDA_INFO"
	.align	4


	//----- nvinfo : EIATTR_REGCOUNT
	.align		4
        /*0000*/ 	.byte	0x04, 0x2f
        /*0002*/ 	.short	(.L_2 - .L_1)
	.align		4
.L_1:
        /*0004*/ 	.word	index@(_Z14hello_from_gpuv)
        /*0008*/ 	.word	0x00000018


	//----- nvinfo : EIATTR_FRAME_SIZE
	.align		4
.L_2:
        /*000c*/ 	.byte	0x04, 0x11
        /*000e*/ 	.short	(.L_4 - .L_3)
	.align		4
.L_3:
        /*0010*/ 	.word	index@(_Z14hello_from_gpuv)
        /*0014*/ 	.word	0x00000008


	//----- nvinfo : EIATTR_MIN_STACK_SIZE
	.align		4
.L_4:
        /*0018*/ 	.byte	0x04, 0x12
        /*001a*/ 	.short	(.L_6 - .L_5)
	.align		4
.L_5:
        /*001c*/ 	.word	index@(_Z14hello_from_gpuv)
        /*0020*/ 	.word	0x00000008
.L_6:


//--------------------- .nv.compat                --------------------------
	.section	.nv.compat,"",@"SHT_CUDA_COMPAT_INFO"
	.align	4
        /*0000*/ 	.byte	0x02, 0x09, 0x00, 0x00, 0x02, 0x02, 0x01, 0x00, 0x02, 0x05, 0x05, 0x00, 0x03, 0x07, 0x01, 0x01
        /*0010*/ 	.byte	0x02, 0x03, 0x00, 0x00, 0x02, 0x06, 0x01, 0x00, 0x04, 0x0b, 0x08, 0x00, 0x09, 0x00, 0x00, 0x00
        /*0020*/ 	.byte	0x00, 0x00, 0x00, 0x00


//--------------------- .nv.info._Z14hello_from_gpuv --------------------------
	.section	.nv.info._Z14hello_from_gpuv,"",@"SHT_CUDA_INFO"
	.sectionflags	@""
	.align	4


	//----- nvinfo : EIATTR_CUDA_API_VERSION
	.align		4
        /*0000*/ 	.byte	0x04, 0x37
        /*0002*/ 	.short	(.L_8 - .L_7)
.L_7:
        /*0004*/ 	.word	0x00000082


	//----- nvinfo : EIATTR_SPARSE_MMA_MASK
	.align		4
.L_8:
        /*0008*/ 	.byte	0x03, 0x50
        /*000a*/ 	.short	0x0000


	//----- nvinfo : EIATTR_MAXREG_COUNT
	.align		4
        /*000c*/ 	.byte	0x03, 0x1b
        /*000e*/ 	.short	0x00ff


	//----- nvinfo : EIATTR_EXTERNS
	.align		4
        /*0010*/ 	.byte	0x04, 0x0f
        /*0012*/ 	.short	(.L_10 - .L_9)


	//   ....[0]....
	.align		4
.L_9:
        /*0014*/ 	.word	index@(vprintf)


	//----- nvinfo : EIATTR_MERCURY_ISA_VERSION
	.align		4
.L_10:
        /*0018*/ 	.byte	0x03, 0x5f
        /*001a*/ 	.short	0x0101


	//----- nvinfo : EIATTR_VRC_CTA_INIT_COUNT
	.align		4
        /*001c*/ 	.byte	0x02, 0x4a
	.zero		1
	.zero		1


	//----- nvinfo : EIATTR_SYSCALL_OFFSETS
	.align		4
        /*0020*/ 	.byte	0x04, 0x46
        /*0022*/ 	.short	(.L_12 - .L_11)


	//   ....[0]....
.L_11:
        /*0024*/ 	.word	0x00000110


	//----- nvinfo : EIATTR_EXIT_INSTR_OFFSETS
	.align		4
.L_12:
        /*0028*/ 	.byte	0x04, 0x1c
        /*002a*/ 	.short	(.L_14 - .L_13)


	//   ....[0]....
.L_13:
        /*002c*/ 	.word	0x00000120


	//----- nvinfo : EIATTR_SW_WAR
	.align		4
.L_14:
        /*0030*/ 	.byte	0x04, 0x36
        /*0032*/ 	.short	(.L_16 - .L_15)
.L_15:
        /*0034*/ 	.word	0x00000008
.L_16:


//--------------------- .nv.callgraph             --------------------------
	.section	.nv.callgraph,"",@"SHT_CUDA_CALLGRAPH"
	.align	4
	.sectionentsize	8
	.align		4
        /*0000*/ 	.word	0x00000000
	.align		4
        /*0004*/ 	.word	0xffffffff
	.align		4
        /*0008*/ 	.word	index@(_Z14hello_from_gpuv)
	.align		4
        /*000c*/ 	.word	index@(vprintf)
	.align		4
        /*0010*/ 	.word	0x00000000
	.align		4
        /*0014*/ 	.word	0xfffffffe
	.align		4
        /*0018*/ 	.word	0x00000000
	.align		4
        /*001c*/ 	.word	0xfffffffd
	.align		4
        /*0020*/ 	.word	0x00000000
	.align		4
        /*0024*/ 	.word	0xfffffffc


//--------------------- .nv.constant4             --------------------------
	.section	.nv.constant4,"a",@progbits
	.align	8
	.align		8
.nv.constant4:
        /*0000*/ 	.dword	vprintf
	.align		8
        /*0008*/ 	.dword	$str


//--------------------- .text._Z14hello_from_gpuv --------------------------
	.section	.text._Z14hello_from_gpuv,"ax",@progbits
	.align	128
        .global         _Z14hello_from_gpuv
        .type           _Z14hello_from_gpuv,@function
        .size           _Z14hello_from_gpuv,(.L_x_2 - _Z14hello_from_gpuv)
        .other          _Z14hello_from_gpuv,@"STO_CUDA_ENTRY STV_DEFAULT"
_Z14hello_from_gpuv:
.text._Z14hello_from_gpuv:
[----:B------:R-:W0:Y:S01]  /*0000*/  LDC R1, c[0x0][0x37c] ;  /* 0x0000df00ff017b82 */ /* 0x000e220000000800 */
[----:B------:R-:W1:Y:S01]  /*0010*/  S2R R3, SR_TID.X ;  /* 0x0000000000037919 */ /* 0x000e620000002100 */
[----:B------:R-:W2:Y:S06]  /*0020*/  LDCU UR5, c[0x0][0x2fc] ;  /* 0x00005f80ff0577ac */ /* 0x000eac0008000800 */
[----:B------:R-:W1:Y:S01]  /*0030*/  S2UR UR6, SR_CTAID.X ;  /* 0x00000000000679c3 */ /* 0x000e620000002500 */
[----:B------:R-:W-:Y:S01]  /*0040*/  MOV R2, 0x0 ;  /* 0x0000000000027802 */ /* 0x000fe20000000f00 */
[----:B0-----:R-:W-:Y:S01]  /*0050*/  VIADD R1, R1, 0xfffffff8 ;  /* 0xfffffff801017836 */ /* 0x001fe20000000000 */
[----:B------:R-:W0:Y:S05]  /*0060*/  LDCU UR4, c[0x0][0x2f8] ;  /* 0x00005f00ff0477ac */ /* 0x000e2a0008000800 */
[----:B------:R-:W1:Y:S01]  /*0070*/  LDC R0, c[0x0][0x360] ;  /* 0x0000d800ff007b82 */ /* 0x000e620000000800 */
[----:B0-----:R-:W-:-:S05]  /*0080*/  IADD3 R6, P0, PT, R1, UR4, RZ ;  /* 0x0000000401067c10 */ /* 0x001fca000ff1e0ff */
[----:B--2---:R-:W-:Y:S02]  /*0090*/  IMAD.X R7, RZ, RZ, UR5, P0 ;  /* 0x00000005ff077e24 */ /* 0x004fe400080e06ff */
[----:B-1----:R-:W-:Y:S01]  /*00a0*/  IMAD R0, R0, UR6, R3 ;  /* 0x0000000600007c24 */ /* 0x002fe2000f8e0203 */
[----:B------:R-:W0:Y:S01]  /*00b0*/  LDCU.64 UR6, c[0x4][0x8] ;  /* 0x01000100ff0677ac */ /* 0x000e220008000a00 */
[----:B------:R-:W1:Y:S03]  /*00c0*/  LDC.64 R2, c[0x4][R2] ;  /* 0x0100000002027b82 */ /* 0x000e660000000a00 */
[----:B------:R2:W-:Y:S01]  /*00d0*/  STL [R1], R0 ;  /* 0x0000000001007387 */ /* 0x0005e20000100800 */
[----:B0-----:R-:W-:Y:S01]  /*00e0*/  IMAD.U32 R4, RZ, RZ, UR6 ;  /* 0x00000006ff047e24 */ /* 0x001fe2000f8e00ff */
[----:B--2---:R-:W-:-:S07]  /*00f0*/  MOV R5, UR7 ;  /* 0x0000000700057c02 */ /* 0x004fce0008000f00 */
[----:B------:R-:W-:-:S07]  /*0100*/  LEPC R20, `(.L_x_0) ;  /* 0x000000001014794e */ /* 0x000fce0000000000 */
[----:B-1----:R-:W-:Y:S05]  /*0110*/  CALL.ABS.NOINC R2 ;  /* 0x0000000002007343 */ /* 0x002fea0003c00000 */
.L_x_0:
[----:B------:R-:W-:Y:S05]  /*0120*/  EXIT ;  /* 0x000000000000794d */ /* 0x000fea0003800000 */
.L_x_1:
[----:B------:R-:W-:-:S00]  /*0130*/  BRA `(.L_x_1) ;  /* 0xfffffffc00fc7947 */ /* 0x000fc0000383ffff */
[----:B------:R-:W-:-:S00]  /*0140*/  NOP ;  /* 0x0000000000007918 */ /* 0x000fc00000000000 */
        /* <DEDUP_REMOVED lines=11> */
.L_x_2:


//--------------------- .nv.global.init           --------------------------
	.section	.nv.global.init,"aw",@progbits
.nv.global.init:
	.type		$str,@object
	.size		$str,(.L_0 - $str)
$str:
        /*0000*/ 	.byte	0x48, 0x65, 0x6c, 0x6c, 0x6f, 0x20, 0x66, 0x72, 0x6f, 0x6d, 0x20, 0x47, 0x50, 0x55, 0x20, 0x74
        /*0010*/ 	.byte	0x68, 0x72, 0x65, 0x61, 0x64, 0x20, 0x25, 0x64, 0x21, 0x0a, 0x00
.L_0:


//--------------------- .nv.shared.reserved.0     --------------------------
	.section	.nv.shared.reserved.0,"aw",@nobits
	.weak		__nv_reservedSMEM_offset_0_alias
	.size		__nv_reservedSMEM_offset_0_alias, 0, 64
	.other		__nv_reservedSMEM_offset_0_alias,@"STO_CUDA_RESERVED_SHARED STV_DEFAULT"
__nv_reservedSMEM_offset_0_alias:
	.zero		0
	.zero		64


//--------------------- .nv.constant0._Z14hello_from_gpuv --------------------------
	.section	.nv.constant0._Z14hello_from_gpuv,"a",@progbits
	.sectionflags	@""
	.align	4
.nv.constant0._Z14hello_from_gpuv:
	.zero		896


//--------------------- SYMBOLS --------------------------

	.type		.nv.reservedSmem.offset0,@object
	.size		.nv.reservedSmem.offset0,0x4
	.type		vprintf,@function
